//
// Generated by NVIDIA NVVM Compiler
//
// Compiler Build ID: CL-36424714
// Cuda compilation tools, release 13.0, V13.0.88
// Based on NVVM 20.0.0
//

.version 9.0
.target sm_100
.address_size 64

	// .globl	_Z12sm_roll_callv
.extern .func  (.param .b32 func_retval0) vprintf
(
	.param .b64 vprintf_param_0,
	.param .b64 vprintf_param_1
)
;
.global .align 1 .b8 $str[29] = {84, 104, 114, 101, 97, 100, 32, 37, 100, 32, 114, 117, 110, 110, 105, 110, 103, 32, 111, 110, 32, 83, 77, 32, 37, 100, 33, 10};

.visible .entry _Z12sm_roll_callv()
{
	.local .align 8 .b8 	__local_depot0[8];
	.reg .b64 	%SP;
	.reg .b64 	%SPL;
	.reg .b32 	%r<5>;
	.reg .b64 	%rd<5>;

	mov.u64 	%SPL, __local_depot0;
	cvta.local.u64 	%SP, %SPL;
	add.u64 	%rd1, %SP, 0;
	add.u64 	%rd2, %SPL, 0;
	mov.u32 	%r2, %tid.x;
	// begin inline asm
	mov.u32 %r1, %smid;
	// end inline asm
	st.local.v2.u32 	[%rd2], {%r2, %r1};
	mov.u64 	%rd3, $str;
	cvta.global.u64 	%rd4, %rd3;
	{ // callseq 0, 0
	.param .b64 param0;
	st.param.b64 	[param0], %rd4;
	.param .b64 param1;
	st.param.b64 	[param1], %rd1;
	.param .b32 retval0;
	call.uni (retval0), 
	vprintf, 
	(
	param0, 
	param1
	);
	ld.param.b32 	%r3, [retval0];
	} // callseq 0
	ret;

}


// ===== COMPILED SASS (sm_100) =====

	.target	sm_100

	.elftype	@"ET_EXEC"


//--------------------- .note.nv.tkinfo           --------------------------
	.section	.note.nv.tkinfo,"",@"SHT_NOTE"
	.sectionflags	@"SHF_NOTE_NV_TKINFO"
	.tkinfo
        /*0018*/ 	.word	0x00000002
        /*0030*/ 	.string	""
        /*0030*/ 	.string	"ptxas"
        /*0030*/ 	.string	"Cuda compilation tools, release 13.0, V13.0.88"
        /*0030*/ 	.string	"Build cuda_13.0.r13.0/compiler.36424714_0"
        /*0030*/ 	.string	"-arch sm_100 -m 64 "



//--------------------- .note.nv.cuinfo           --------------------------
	.section	.note.nv.cuinfo,"",@"SHT_NOTE"
	.sectionflags	@"SHF_NOTE_NV_CUINFO"
        /*0018*/ 	.short	0x0002
        /*001a*/ 	.short	0x0064
        /*001c*/ 	.short	0x0082
	.zero		2


//--------------------- .nv.info                  --------------------------
	.section	.nv.info,"",@"SHT_CUDA_INFO"
	.align	4


	//----- nvinfo : EIATTR_REGCOUNT
	.align		4
        /*0000*/ 	.byte	0x04, 0x2f
        /*0002*/ 	.short	(.L_2 - .L_1)
	.align		4
.L_1:
        /*0004*/ 	.word	index@(_Z12sm_roll_callv)
        /*0008*/ 	.word	0x00000018


	//----- nvinfo : EIATTR_FRAME_SIZE
	.align		4
.L_2:
        /*000c*/ 	.byte	0x04, 0x11
        /*000e*/ 	.short	(.L_4 - .L_3)
	.align		4
.L_3:
        /*0010*/ 	.word	index@(_Z12sm_roll_callv)
        /*0014*/ 	.word	0x00000008


	//----- nvinfo : EIATTR_MIN_STACK_SIZE
	.align		4
.L_4:
        /*0018*/ 	.byte	0x04, 0x12
        /*001a*/ 	.short	(.L_6 - .L_5)
	.align		4
.L_5:
        /*001c*/ 	.word	index@(_Z12sm_roll_callv)
        /*0020*/ 	.word	0x00000008
.L_6:


//--------------------- .nv.compat                --------------------------
	.section	.nv.compat,"",@"SHT_CUDA_COMPAT_INFO"
	.align	4
        /*0000*/ 	.byte	0x02, 0x09, 0x00, 0x00, 0x02, 0x02, 0x01, 0x00, 0x02, 0x05, 0x05, 0x00, 0x03, 0x07, 0x01, 0x01
        /*0010*/ 	.byte	0x02, 0x03, 0x00, 0x00, 0x02, 0x06, 0x01, 0x00, 0x04, 0x0b, 0x08, 0x00, 0x09, 0x00, 0x00, 0x00
        /*0020*/ 	.byte	0x00, 0x00, 0x00, 0x00


//--------------------- .nv.info._Z12sm_roll_callv --------------------------
	.section	.nv.info._Z12sm_roll_callv,"",@"SHT_CUDA_INFO"
	.sectionflags	@""
	.align	4


	//----- nvinfo : EIATTR_CUDA_API_VERSION
	.align		4
        /*0000*/ 	.byte	0x04, 0x37
        /*0002*/ 	.short	(.L_8 - .L_7)
.L_7:
        /*0004*/ 	.word	0x00000082


	//----- nvinfo : EIATTR_SPARSE_MMA_MASK
	.align		4
.L_8:
        /*0008*/ 	.byte	0x03, 0x50
        /*000a*/ 	.short	0x0000


	//----- nvinfo : EIATTR_MAXREG_COUNT
	.align		4
        /*000c*/ 	.byte	0x03, 0x1b
        /*000e*/ 	.short	0x00ff


	//----- nvinfo : EIATTR_EXTERNS
	.align		4
        /*0010*/ 	.byte	0x04, 0x0f
        /*0012*/ 	.short	(.L_10 - .L_9)


	//   ....[0]....
	.align		4
.L_9:
        /*0014*/ 	.word	index@(vprintf)


	//----- nvinfo : EIATTR_MERCURY_ISA_VERSION
	.align		4
.L_10:
        /*0018*/ 	.byte	0x03, 0x5f
        /*001a*/ 	.short	0x0101


	//----- nvinfo : EIATTR_VRC_CTA_INIT_COUNT
	.align		4
        /*001c*/ 	.byte	0x02, 0x4a
	.zero		1
	.zero		1


	//----- nvinfo : EIATTR_SYSCALL_OFFSETS
	.align		4
        /*0020*/ 	.byte	0x04, 0x46
        /*0022*/ 	.short	(.L_12 - .L_11)


	//   ....[0]....
.L_11:
        /*0024*/ 	.word	0x000000f0


	//----- nvinfo : EIATTR_EXIT_INSTR_OFFSETS
	.align		4
.L_12:
        /*0028*/ 	.byte	0x04, 0x1c
        /*002a*/ 	.short	(.L_14 - .L_13)


	//   ....[0]....
.L_13:
        /*002c*/ 	.word	0x00000100


	//----- nvinfo : EIATTR_SW_WAR
	.align		4
.L_14:
        /*0030*/ 	.byte	0x04, 0x36
        /*0032*/ 	.short	(.L_16 - .L_15)
.L_15:
        /*0034*/ 	.word	0x00000008
.L_16:


//--------------------- .nv.callgraph             --------------------------
	.section	.nv.callgraph,"",@"SHT_CUDA_CALLGRAPH"
	.align	4
	.sectionentsize	8
	.align		4
        /*0000*/ 	.word	0x00000000
	.align		4
        /*0004*/ 	.word	0xffffffff
	.align		4
        /*0008*/ 	.word	index@(_Z12sm_roll_callv)
	.align		4
        /*000c*/ 	.word	index@(vprintf)
	.align		4
        /*0010*/ 	.word	0x00000000
	.align		4
        /*0014*/ 	.word	0xfffffffe
	.align		4
        /*0018*/ 	.word	0x00000000
	.align		4
        /*001c*/ 	.word	0xfffffffd
	.align		4
        /*0020*/ 	.word	0x00000000
	.align		4
        /*0024*/ 	.word	0xfffffffc


//--------------------- .nv.constant4             --------------------------
	.section	.nv.constant4,"a",@progbits
	.align	8
	.align		8
.nv.constant4:
        /*0000*/ 	.dword	vprintf
	.align		8
        /*0008*/ 	.dword	$str


//--------------------- .text._Z12sm_roll_callv   --------------------------
	.section	.text._Z12sm_roll_callv,"ax",@progbits
	.align	128
        .global         _Z12sm_roll_callv
        .type           _Z12sm_roll_callv,@function
        .size           _Z12sm_roll_callv,(.L_x_2 - _Z12sm_roll_callv)
        .other          _Z12sm_roll_callv,@"STO_CUDA_ENTRY STV_DEFAULT"
_Z12sm_roll_callv:
.text._Z12sm_roll_callv:
[----:B------:R-:W0:Y:S01]  /*0000*/  LDC R1, c[0x0][0x37c] ;  /* 0x0000df00ff017b82 */ /* 0x000e220000000800 */
[----:B------:R-:W1:Y:S01]  /*0010*/  LDCU UR5, c[0x0][0x2fc] ;  /* 0x00005f80ff0577ac */ /* 0x000e620008000800 */
[----:B------:R-:W2:Y:S01]  /*0020*/  S2R R8, SR_TID.X ;  /* 0x0000000000087919 */ /* 0x000ea20000002100 */
[----:B0-----:R-:W-:Y:S01]  /*0030*/  VIADD R1, R1, 0xfffffff8 ;  /* 0xfffffff801017836 */ /* 0x001fe20000000000 */
[----:B------:R-:W-:Y:S01]  /*0040*/  MOV R0, 0x0 ;  /* 0x0000000000007802 */ /* 0x000fe20000000f00 */
[----:B------:R-:W0:Y:S01]  /*0050*/  LDCU UR4, c[0x0][0x2f8] ;  /* 0x00005f00ff0477ac */ /* 0x000e220008000800 */
[----:B------:R-:W2:Y:S02]  /*0060*/  S2R R9, SR_VIRTUALSMID ;  /* 0x0000000000097919 */ /* 0x000ea40000004300 */
[----:B------:R3:W4:Y:S01]  /*0070*/  LDC.64 R2, c[0x4][R0] ;  /* 0x0100000000027b82 */ /* 0x0007220000000a00 */
[----:B------:R-:W5:Y:S01]  /*0080*/  LDCU.64 UR6, c[0x4][0x8] ;  /* 0x01000100ff0677ac */ /* 0x000f620008000a00 */
[----:B0-----:R-:W-:Y:S01]  /*0090*/  IADD3 R6, P0, PT, R1, UR4, RZ ;  /* 0x0000000401067c10 */ /* 0x001fe2000ff1e0ff */
[----:B-----5:R-:W-:Y:S01]  /*00a0*/  IMAD.U32 R4, RZ, RZ, UR6 ;  /* 0x00000006ff047e24 */ /* 0x020fe2000f8e00ff */
[----:B------:R-:W-:-:S03]  /*00b0*/  MOV R5, UR7 ;  /* 0x0000000700057c02 */ /* 0x000fc60008000f00 */
[----:B-1----:R-:W-:Y:S01]  /*00c0*/  IMAD.X R7, RZ, RZ, UR5, P0 ;  /* 0x00000005ff077e24 */ /* 0x002fe200080e06ff */
[----:B--2---:R3:W-:Y:S07]  /*00d0*/  STL.64 [R1], R8 ;  /* 0x0000000801007387 */ /* 0x0047ee0000100a00 */
[----:B------:R-:W-:-:S07]  /*00e0*/  LEPC R20, `(.L_x_0) ;  /* 0x000000001014794e */ /* 0x000fce0000000000 */
[----:B---34-:R-:W-:Y:S05]  /*00f0*/  CALL.ABS.NOINC R2 ;  /* 0x0000000002007343 */ /* 0x018fea0003c00000 */
.L_x_0:
[----:B------:R-:W-:Y:S05]  /*0100*/  EXIT ;  /* 0x000000000000794d */ /* 0x000fea0003800000 */
.L_x_1:
[----:B------:R-:W-:-:S00]  /*0110*/  BRA `(.L_x_1) ;  /* 0xfffffffc00fc7947 */ /* 0x000fc0000383ffff */
[----:B------:R-:W-:-:S00]  /*0120*/  NOP ;  /* 0x0000000000007918 */ /* 0x000fc00000000000 */
        /* <DEDUP_REMOVED lines=13> */
.L_x_2:


//--------------------- .nv.global.init           --------------------------
	.section	.nv.global.init,"aw",@progbits
.nv.global.init:
	.type		$str,@object
	.size		$str,(.L_0 - $str)
$str:
        /*0000*/ 	.byte	0x54, 0x68, 0x72, 0x65, 0x61, 0x64, 0x20, 0x25, 0x64, 0x20, 0x72, 0x75, 0x6e, 0x6e, 0x69, 0x6e
        /*0010*/ 	.byte	0x67, 0x20, 0x6f, 0x6e, 0x20, 0x53, 0x4d, 0x20, 0x25, 0x64, 0x21, 0x0a, 0x00
.L_0:


//--------------------- .nv.shared.reserved.0     --------------------------
	.section	.nv.shared.reserved.0,"aw",@nobits
	.weak		__nv_reservedSMEM_offset_0_alias
	.size		__nv_reservedSMEM_offset_0_alias, 0, 64
	.other		__nv_reservedSMEM_offset_0_alias,@"STO_CUDA_RESERVED_SHARED STV_DEFAULT"
__nv_reservedSMEM_offset_0_alias:
	.zero		0
	.zero		64


//--------------------- .nv.constant0._Z12sm_roll_callv --------------------------
	.section	.nv.constant0._Z12sm_roll_callv,"a",@progbits
	.sectionflags	@""
	.align	4
.nv.constant0._Z12sm_roll_callv:
	.zero		896


//--------------------- SYMBOLS --------------------------

	.type		.nv.reservedSmem.offset0,@object
	.size		.nv.reservedSmem.offset0,0x4
	.type		vprintf,@function
